	.headerflags	@"EF_CUDA_TEXMODE_UNIFIED EF_CUDA_64BIT_ADDRESS EF_CUDA_ACCELERATORS EF_CUDA_SM90 EF_CUDA_VIRTUAL_SM(EF_CUDA_SM90)"
	.elftype	@"ET_EXEC"


//--------------------- .nv.info                  --------------------------
	.section	.nv.info,"",@"SHT_CUDA_INFO"
	.align	4


	//----- nvinfo : EIATTR_REGCOUNT
	.align		4
        /*0000*/ 	.byte	0x04, 0x2f
        /*0002*/ 	.short	(.L_3 - .L_2)
	.align		4
.L_2:
        /*0004*/ 	.word	index@(triton_poi_fused__native_batch_norm_legit_no_training__prelu_kernel_1)
        /*0008*/ 	.word	0x0000001b


	//----- nvinfo : EIATTR_MIN_STACK_SIZE
	.align		4
.L_3:
        /*000c*/ 	.byte	0x04, 0x12
        /*000e*/ 	.short	(.L_5 - .L_4)
	.align		4
.L_4:
        /*0010*/ 	.word	index@(triton_poi_fused__native_batch_norm_legit_no_training__prelu_kernel_1)
        /*0014*/ 	.word	0x00000000


	//----- nvinfo : EIATTR_FRAME_SIZE
	.align		4
.L_5:
        /*0018*/ 	.byte	0x04, 0x11
        /*001a*/ 	.short	(.L_7 - .L_6)
	.align		4
.L_6:
        /*001c*/ 	.word	index@(triton_poi_fused__native_batch_norm_legit_no_training__prelu_kernel_1)
        /*0020*/ 	.word	0x00000000


	//----- nvinfo : EIATTR_MIN_STACK_SIZE
	.align		4
.L_7:
        /*0024*/ 	.byte	0x04, 0x12
        /*0026*/ 	.short	(.L_9 - .L_8)
	.align		4
.L_8:
        /*0028*/ 	.word	index@(triton_poi_fused__native_batch_norm_legit_no_training__prelu_kernel_1)
        /*002c*/ 	.word	0x00000000
.L_9:


//--------------------- .nv.info.triton_poi_fused__native_batch_norm_legit_no_training__prelu_kernel_1 --------------------------
	.section	.nv.info.triton_poi_fused__native_batch_norm_legit_no_training__prelu_kernel_1,"",@"SHT_CUDA_INFO"
	.sectionflags	@""
	.align	4


	//----- nvinfo : EIATTR_CUDA_API_VERSION
	.align		4
        /*0000*/ 	.byte	0x04, 0x37
        /*0002*/ 	.short	(.L_11 - .L_10)
.L_10:
        /*0004*/ 	.word	0x0000007c


	//----- nvinfo : EIATTR_KPARAM_INFO
	.align		4
.L_11:
        /*0008*/ 	.byte	0x04, 0x17
        /*000a*/ 	.short	(.L_13 - .L_12)
.L_12:
        /*000c*/ 	.word	0x00000000
        /*0010*/ 	.short	0x0007
        /*0012*/ 	.short	0x0038
        /*0014*/ 	.byte	0x00, 0xf0, 0x11, 0x00


	//----- nvinfo : EIATTR_KPARAM_INFO
	.align		4
.L_13:
        /*0018*/ 	.byte	0x04, 0x17
        /*001a*/ 	.short	(.L_15 - .L_14)
.L_14:
        /*001c*/ 	.word	0x00000000
        /*0020*/ 	.short	0x0006
        /*0022*/ 	.short	0x0030
        /*0024*/ 	.byte	0x00, 0xf4, 0x21, 0x00


	//----- nvinfo : EIATTR_KPARAM_INFO
	.align		4
.L_15:
        /*0028*/ 	.byte	0x04, 0x17
        /*002a*/ 	.short	(.L_17 - .L_16)
.L_16:
        /*002c*/ 	.word	0x00000000
        /*0030*/ 	.short	0x0005
        /*0032*/ 	.short	0x0028
        /*0034*/ 	.byte	0x00, 0xf4, 0x21, 0x00


	//----- nvinfo : EIATTR_KPARAM_INFO
	.align		4
.L_17:
        /*0038*/ 	.byte	0x04, 0x17
        /*003a*/ 	.short	(.L_19 - .L_18)
.L_18:
        /*003c*/ 	.word	0x00000000
        /*0040*/ 	.short	0x0004
        /*0042*/ 	.short	0x0020
        /*0044*/ 	.byte	0x00, 0xf4, 0x21, 0x00


	//----- nvinfo : EIATTR_KPARAM_INFO
	.align		4
.L_19:
        /*0048*/ 	.byte	0x04, 0x17
        /*004a*/ 	.short	(.L_21 - .L_20)
.L_20:
        /*004c*/ 	.word	0x00000000
        /*0050*/ 	.short	0x0003
        /*0052*/ 	.short	0x0018
        /*0054*/ 	.byte	0x00, 0xf4, 0x21, 0x00


	//----- nvinfo : EIATTR_KPARAM_INFO
	.align		4
.L_21:
        /*0058*/ 	.byte	0x04, 0x17
        /*005a*/ 	.short	(.L_23 - .L_22)
.L_22:
        /*005c*/ 	.word	0x00000000
        /*0060*/ 	.short	0x0002
        /*0062*/ 	.short	0x0010
        /*0064*/ 	.byte	0x00, 0xf4, 0x21, 0x00


	//----- nvinfo : EIATTR_KPARAM_INFO
	.align		4
.L_23:
        /*0068*/ 	.byte	0x04, 0x17
        /*006a*/ 	.short	(.L_25 - .L_24)
.L_24:
        /*006c*/ 	.word	0x00000000
        /*0070*/ 	.short	0x0001
        /*0072*/ 	.short	0x0008
        /*0074*/ 	.byte	0x00, 0xf4, 0x21, 0x00


	//----- nvinfo : EIATTR_KPARAM_INFO
	.align		4
.L_25:
        /*0078*/ 	.byte	0x04, 0x17
        /*007a*/ 	.short	(.L_27 - .L_26)
.L_26:
        /*007c*/ 	.word	0x00000000
        /*0080*/ 	.short	0x0000
        /*0082*/ 	.short	0x0000
        /*0084*/ 	.byte	0x00, 0xf4, 0x21, 0x00


	//----- nvinfo : EIATTR_SPARSE_MMA_MASK
	.align		4
.L_27:
        /*0088*/ 	.byte	0x03, 0x50
        /*008a*/ 	.short	0x0000


	//----- nvinfo : EIATTR_MAXREG_COUNT
	.align		4
        /*008c*/ 	.byte	0x03, 0x1b
        /*008e*/ 	.short	0x00ff


	//----- nvinfo : EIATTR_EXIT_INSTR_OFFSETS
	.align		4
        /*0090*/ 	.byte	0x04, 0x1c
        /*0092*/ 	.short	(.L_29 - .L_28)


	//   ....[0]....
.L_28:
        /*0094*/ 	.word	0x000004f0


	//   ....[1]....
        /*0098*/ 	.word	0x00000510


	//----- nvinfo : EIATTR_REQNTID
	.align		4
.L_29:
        /*009c*/ 	.byte	0x04, 0x10
        /*009e*/ 	.short	(.L_31 - .L_30)
.L_30:
        /*00a0*/ 	.word	0x00000020
        /*00a4*/ 	.word	0x00000001
        /*00a8*/ 	.word	0x00000001


	//----- nvinfo : EIATTR_CBANK_PARAM_SIZE
	.align		4
.L_31:
        /*00ac*/ 	.byte	0x03, 0x19
        /*00ae*/ 	.short	0x003c


	//----- nvinfo : EIATTR_PARAM_CBANK
	.align		4
        /*00b0*/ 	.byte	0x04, 0x0a
        /*00b2*/ 	.short	(.L_33 - .L_32)
	.align		4
.L_32:
        /*00b4*/ 	.word	index@(.nv.constant0.triton_poi_fused__native_batch_norm_legit_no_training__prelu_kernel_1)
        /*00b8*/ 	.short	0x0210
        /*00ba*/ 	.short	0x003c


	//----- nvinfo : EIATTR_SW_WAR
	.align		4
.L_33:
        /*00bc*/ 	.byte	0x04, 0x36
        /*00be*/ 	.short	(.L_35 - .L_34)
.L_34:
        /*00c0*/ 	.word	0x00000008
.L_35:


//--------------------- .nv.callgraph             --------------------------
	.section	.nv.callgraph,"",@"SHT_CUDA_CALLGRAPH"
	.align	4
	.sectionentsize	8
	.align		4
        /*0000*/ 	.word	0x00000000
	.align		4
        /*0004*/ 	.word	0xffffffff
	.align		4
        /*0008*/ 	.word	0x00000000
	.align		4
        /*000c*/ 	.word	0xfffffffe
	.align		4
        /*0010*/ 	.word	0x00000000
	.align		4
        /*0014*/ 	.word	0xfffffffd
	.align		4
        /*0018*/ 	.word	0x00000000
	.align		4
        /*001c*/ 	.word	0xfffffffc


//--------------------- .nv.constant4             --------------------------
	.section	.nv.constant4,"a",@progbits
	.align	8
	.align		8
.nv.constant4:
        /*0000*/ 	.dword	_$_str
	.align		8
        /*0008*/ 	.dword	_$_str_$_2


//--------------------- .text.triton_poi_fused__native_batch_norm_legit_no_training__prelu_kernel_1 --------------------------
	.section	.text.triton_poi_fused__native_batch_norm_legit_no_training__prelu_kernel_1,"ax",@progbits
	.align	128
        .global         triton_poi_fused__native_batch_norm_legit_no_training__prelu_kernel_1
        .type           triton_poi_fused__native_batch_norm_legit_no_training__prelu_kernel_1,@function
        .size           triton_poi_fused__native_batch_norm_legit_no_training__prelu_kernel_1,(.L_x_1 - triton_poi_fused__native_batch_norm_legit_no_training__prelu_kernel_1)
        .other          triton_poi_fused__native_batch_norm_legit_no_training__prelu_kernel_1,@"STO_CUDA_ENTRY STV_DEFAULT"
triton_poi_fused__native_batch_norm_legit_no_training__prelu_kernel_1:
.text.triton_poi_fused__native_batch_norm_legit_no_training__prelu_kernel_1:
[----:B------:R-:W0:Y:S01]  /*0000*/  LDC R1, c[0x0][0x28] ;  /* 0x00000a00ff017b82 */ /* 0x000e220000000800 */
[----:B------:R-:W1:Y:S07]  /*0010*/  S2R R0, SR_TID.X ;  /* 0x0000000000007919 */ /* 0x000e6e0000002100 */
[----:B------:R-:W2:Y:S01]  /*0020*/  LDC.64 R8, c[0x0][0x228] ;  /* 0x00008a00ff087b82 */ /* 0x000ea20000000a00 */
[----:B------:R-:W-:Y:S02]  /*0030*/  CS2R R18, SRZ ;  /* 0x0000000000127805 */ /* 0x000fe4000001ff00 */
[----:B------:R-:W-:Y:S01]  /*0040*/  CS2R R20, SRZ ;  /* 0x0000000000147805 */ /* 0x000fe2000001ff00 */
[----:B------:R-:W3:Y:S01]  /*0050*/  S2R R5, SR_CTAID.X ;  /* 0x0000000000057919 */ /* 0x000ee20000002500 */
[----:B------:R-:W-:-:S03]  /*0060*/  ULDC.64 UR4, c[0x0][0x208] ;  /* 0x0000820000047ab9 */ /* 0x000fc60000000a00 */
[----:B------:R-:W4:Y:S08]  /*0070*/  LDC.64 R6, c[0x0][0x220] ;  /* 0x00008800ff067b82 */ /* 0x000f300000000a00 */
[----:B------:R-:W5:Y:S08]  /*0080*/  LDC.64 R10, c[0x0][0x230] ;  /* 0x00008c00ff0a7b82 */ /* 0x000f700000000a00 */
[----:B------:R-:W4:Y:S01]  /*0090*/  LDC.64 R12, c[0x0][0x238] ;  /* 0x00008e00ff0c7b82 */ /* 0x000f220000000a00 */
[----:B-1----:R-:W-:Y:S01]  /*00a0*/  SHF.L.U32 R0, R0, 0x1, RZ ;  /* 0x0000000100007819 */ /* 0x002fe200000006ff */
[----:B------:R-:W-:-:S06]  /*00b0*/  HFMA2.MMA R16, -RZ, RZ, 0, 0 ;  /* 0x00000000ff107435 */ /* 0x000fcc00000001ff */
[----:B------:R-:W1:Y:S01]  /*00c0*/  LDC.64 R14, c[0x0][0x240] ;  /* 0x00009000ff0e7b82 */ /* 0x000e620000000a00 */
[----:B---3--:R-:W-:Y:S02]  /*00d0*/  SHF.R.S32.HI R3, RZ, 0x19, R5 ;  /* 0x00000019ff037819 */ /* 0x008fe40000011405 */
[----:B------:R-:W-:Y:S02]  /*00e0*/  LOP3.LUT R0, R0, 0x3e, RZ, 0xc0, !PT ;  /* 0x0000003e00007812 */ /* 0x000fe400078ec0ff */
[----:B------:R-:W-:Y:S02]  /*00f0*/  SGXT R3, R3, 0x1 ;  /* 0x000000010303781a */ /* 0x000fe40000000200 */
[----:B------:R-:W-:Y:S02]  /*0100*/  LEA R0, R5, R0, 0x6 ;  /* 0x0000000005007211 */ /* 0x000fe400078e30ff */
[----:B------:R-:W3:Y:S02]  /*0110*/  LDC.64 R4, c[0x0][0x218] ;  /* 0x00008600ff047b82 */ /* 0x000ee40000000a00 */
[----:B------:R-:W-:-:S02]  /*0120*/  LEA.HI R3, R3, R0, RZ, 0x2 ;  /* 0x0000000003037211 */ /* 0x000fc400078f10ff */
[----:B------:R-:W-:Y:S02]  /*0130*/  ISETP.GE.AND P0, PT, R0, 0x40, PT ;  /* 0x000000400000780c */ /* 0x000fe40003f06270 */
[----:B------:R-:W-:-:S04]  /*0140*/  SHF.R.S32.HI R3, RZ, 0x2, R3 ;  /* 0x00000002ff037819 */ /* 0x000fc80000011403 */
[----:B------:R-:W-:-:S04]  /*0150*/  LEA.HI R2, R3, R3, RZ, 0x2 ;  /* 0x0000000303027211 */ /* 0x000fc800078f10ff */
[----:B------:R-:W-:-:S04]  /*0160*/  LOP3.LUT R2, R2, 0xfffffffc, RZ, 0xc0, !PT ;  /* 0xfffffffc02027812 */ /* 0x000fc800078ec0ff */
[----:B------:R-:W-:-:S05]  /*0170*/  IADD3 R17, R3, -R2, RZ ;  /* 0x8000000203117210 */ /* 0x000fca0007ffe0ff */
[----:B--2---:R-:W-:-:S05]  /*0180*/  IMAD.WIDE R8, R17, 0x4, R8 ;  /* 0x0000000411087825 */ /* 0x004fca00078e0208 */
[----:B------:R-:W2:Y:S04]  /*0190*/  @!P0 LDG.E.EL R18, desc[UR4][R8.64] ;  /* 0x0000000408128981 */ /* 0x000ea8000c2e1900 */
[----:B------:R5:W2:Y:S01]  /*01a0*/  @!P0 LDG.E.EL R20, desc[UR4][R8.64] ;  /* 0x0000000408148981 */ /* 0x000aa2000c2e1900 */
[----:B------:R-:W-:Y:S01]  /*01b0*/  CS2R R2, SRZ ;  /* 0x0000000000027805 */ /* 0x000fe2000001ff00 */
[----:B---3--:R-:W-:Y:S01]  /*01c0*/  IMAD.WIDE R4, R0, 0x4, R4 ;  /* 0x0000000400047825 */ /* 0x008fe200078e0204 */
[----:B------:R-:W-:-:S03]  /*01d0*/  HFMA2.MMA R24, -RZ, RZ, 0, 0 ;  /* 0x00000000ff187435 */ /* 0x000fc600000001ff */
[C---:B----4-:R-:W-:Y:S01]  /*01e0*/  IMAD.WIDE R6, R17.reuse, 0x4, R6 ;  /* 0x0000000411067825 */ /* 0x050fe200078e0206 */
[----:B------:R-:W3:Y:S01]  /*01f0*/  @!P0 LDG.E.64 R2, desc[UR4][R4.64] ;  /* 0x0000000404028981 */ /* 0x000ee2000c1e1b00 */
[----:B------:R-:W-:Y:S02]  /*0200*/  MOV R22, RZ ;  /* 0x000000ff00167202 */ /* 0x000fe40000000f00 */
[C---:B-----5:R-:W-:Y:S01]  /*0210*/  IMAD.WIDE R8, R17.reuse, 0x4, R10 ;  /* 0x0000000411087825 */ /* 0x060fe200078e020a */
[----:B------:R-:W3:Y:S03]  /*0220*/  @!P0 LDG.E.EL R19, desc[UR4][R6.64] ;  /* 0x0000000406138981 */ /* 0x000ee6000c2e1900 */
[----:B0-----:R-:W-:Y:S01]  /*0230*/  IMAD.WIDE R10, R17, 0x4, R12 ;  /* 0x00000004110a7825 */ /* 0x001fe200078e020c */
[----:B------:R0:W4:Y:S01]  /*0240*/  @!P0 LDG.E.EL R16, desc[UR4][R6.64] ;  /* 0x0000000406108981 */ /* 0x000122000c2e1900 */
[----:B------:R-:W-:-:S03]  /*0250*/  MOV R13, RZ ;  /* 0x000000ff000d7202 */ /* 0x000fc60000000f00 */
[----:B------:R-:W5:Y:S04]  /*0260*/  @!P0 LDG.E.EL R21, desc[UR4][R8.64] ;  /* 0x0000000408158981 */ /* 0x000f68000c2e1900 */
[----:B------:R1:W5:Y:S04]  /*0270*/  @!P0 LDG.E.EL R22, desc[UR4][R8.64] ;  /* 0x0000000408168981 */ /* 0x000368000c2e1900 */
[----:B------:R-:W5:Y:S04]  /*0280*/  @!P0 LDG.E.EL R24, desc[UR4][R10.64] ;  /* 0x000000040a188981 */ /* 0x000f68000c2e1900 */
[----:B------:R-:W5:Y:S01]  /*0290*/  @!P0 LDG.E.EL R13, desc[UR4][R10.64] ;  /* 0x000000040a0d8981 */ /* 0x000f62000c2e1900 */
[----:B0-----:R-:W-:Y:S01]  /*02a0*/  CS2R R6, SRZ ;  /* 0x0000000000067805 */ /* 0x001fe2000001ff00 */
[----:B-1----:R-:W-:-:S05]  /*02b0*/  IMAD.WIDE R4, R17, 0x4, R14 ;  /* 0x0000000411047825 */ /* 0x002fca00078e020e */
[----:B------:R-:W5:Y:S04]  /*02c0*/  @!P0 LDG.E.EL R7, desc[UR4][R4.64] ;  /* 0x0000000404078981 */ /* 0x000f68000c2e1900 */
[----:B------:R0:W5:Y:S01]  /*02d0*/  @!P0 LDG.E.EL R6, desc[UR4][R4.64] ;  /* 0x0000000404068981 */ /* 0x000162000c2e1900 */
[----:B------:R-:W-:Y:S01]  /*02e0*/  HFMA2.MMA R9, -RZ, RZ, 1.625, 0 ;  /* 0x3e800000ff097435 */ /* 0x000fe200000001ff */
[----:B--2---:R-:W-:Y:S01]  /*02f0*/  FADD R18, R18, 9.9999997473787516356e-06 ;  /* 0x3727c5ac12127421 */ /* 0x004fe20000000000 */
[----:B------:R-:W-:-:S03]  /*0300*/  FADD R20, R20, 9.9999997473787516356e-06 ;  /* 0x3727c5ac14147421 */ /* 0x000fc60000000000 */
[----:B------:R-:W1:Y:S08]  /*0310*/  MUFU.SQRT R12, R18 ;  /* 0x00000012000c7308 */ /* 0x000e700000002000 */
[----:B------:R-:W2:Y:S01]  /*0320*/  MUFU.SQRT R8, R20 ;  /* 0x0000001400087308 */ /* 0x000ea20000002000 */
[----:B---3--:R-:W-:Y:S01]  /*0330*/  FADD R19, -R19, R2 ;  /* 0x0000000213137221 */ /* 0x008fe20000000100 */
[----:B----4-:R-:W-:Y:S01]  /*0340*/  FADD R16, -R16, R3 ;  /* 0x0000000310107221 */ /* 0x010fe20000000100 */
[C---:B-1----:R-:W-:Y:S01]  /*0350*/  FSETP.GT.AND P1, PT, R12.reuse, 8.50705917302346158658e+37, PT ;  /* 0x7e8000000c00780b */ /* 0x042fe20003f24000 */
[----:B------:R-:W1:Y:S01]  /*0360*/  LDC.64 R2, c[0x0][0x210] ;  /* 0x00008400ff027b82 */ /* 0x000e620000000a00 */
[----:B------:R-:W-:-:S02]  /*0370*/  FSETP.GEU.AND P3, PT, R12, 1.175494350822287508e-38, PT ;  /* 0x008000000c00780b */ /* 0x000fc40003f6e000 */
[C---:B0-----:R-:W-:Y:S02]  /*0380*/  FSEL R5, R9.reuse, 1, P1 ;  /* 0x3f80000009057808 */ /* 0x041fe40000800000 */
[C---:B--2---:R-:W-:Y:S02]  /*0390*/  FSETP.GT.AND P2, PT, R8.reuse, 8.50705917302346158658e+37, PT ;  /* 0x7e8000000800780b */ /* 0x044fe40003f44000 */
[----:B------:R-:W-:Y:S02]  /*03a0*/  FSETP.GEU.AND P4, PT, R8, 1.175494350822287508e-38, PT ;  /* 0x008000000800780b */ /* 0x000fe40003f8e000 */
[----:B------:R-:W-:-:S03]  /*03b0*/  FSEL R9, R9, 1, P2 ;  /* 0x3f80000009097808 */ /* 0x000fc60001000000 */
[----:B------:R-:W-:Y:S02]  /*03c0*/  @P1 FMUL R12, R12, 0.25 ;  /* 0x3e8000000c0c1820 */ /* 0x000fe40000400000 */
[----:B------:R-:W-:Y:S02]  /*03d0*/  @!P3 FMUL R5, R5, 16777216 ;  /* 0x4b8000000505b820 */ /* 0x000fe40000400000 */
[----:B------:R-:W-:Y:S02]  /*03e0*/  @!P3 FMUL R12, R12, 16777216 ;  /* 0x4b8000000c0cb820 */ /* 0x000fe40000400000 */
[----:B------:R-:W-:-:S04]  /*03f0*/  @P2 FMUL R8, R8, 0.25 ;  /* 0x3e80000008082820 */ /* 0x000fc80000400000 */
[----:B------:R-:W0:Y:S01]  /*0400*/  MUFU.RCP R12, R12 ;  /* 0x0000000c000c7308 */ /* 0x000e220000001000 */
[----:B------:R-:W-:Y:S01]  /*0410*/  @!P4 FMUL R9, R9, 16777216 ;  /* 0x4b8000000909c820 */ /* 0x000fe20000400000 */
[----:B------:R-:W-:Y:S01]  /*0420*/  @!P4 FMUL R8, R8, 16777216 ;  /* 0x4b8000000808c820 */ /* 0x000fe20000400000 */
[----:B-1----:R-:W-:-:S05]  /*0430*/  IMAD.WIDE R2, R0, 0x4, R2 ;  /* 0x0000000400027825 */ /* 0x002fca00078e0202 */
[----:B------:R-:W1:Y:S01]  /*0440*/  MUFU.RCP R8, R8 ;  /* 0x0000000800087308 */ /* 0x000e620000001000 */
[----:B0-----:R-:W-:-:S04]  /*0450*/  FMUL R4, R12, R5 ;  /* 0x000000050c047220 */ /* 0x001fc80000400000 */
[----:B------:R-:W-:Y:S01]  /*0460*/  FMUL R19, R19, R4 ;  /* 0x0000000413137220 */ /* 0x000fe20000400000 */
[----:B-1----:R-:W-:-:S03]  /*0470*/  FMUL R9, R8, R9 ;  /* 0x0000000908097220 */ /* 0x002fc60000400000 */
[----:B-----5:R-:W-:Y:S01]  /*0480*/  FFMA R12, R19, R21, R24 ;  /* 0x00000015130c7223 */ /* 0x020fe20000000018 */
[----:B------:R-:W-:-:S04]  /*0490*/  FMUL R16, R16, R9 ;  /* 0x0000000910107220 */ /* 0x000fc80000400000 */
[----:B------:R-:W-:Y:S01]  /*04a0*/  FSETP.GT.AND P1, PT, R12, RZ, PT ;  /* 0x000000ff0c00720b */ /* 0x000fe20003f24000 */
[----:B------:R-:W-:-:S05]  /*04b0*/  FFMA R13, R16, R22, R13 ;  /* 0x00000016100d7223 */ /* 0x000fca000000000d */
[----:B------:R-:W-:-:S07]  /*04c0*/  FSETP.GT.AND P2, PT, R13, RZ, PT ;  /* 0x000000ff0d00720b */ /* 0x000fce0003f44000 */
[----:B------:R-:W-:-:S06]  /*04d0*/  @!P1 FMUL R12, R12, R7 ;  /* 0x000000070c0c9220 */ /* 0x000fcc0000400000 */
[----:B------:R-:W-:Y:S01]  /*04e0*/  @!P2 FMUL R13, R13, R6 ;  /* 0x000000060d0da220 */ /* 0x000fe20000400000 */
[----:B------:R-:W-:Y:S06]  /*04f0*/  @P0 EXIT ;  /* 0x000000000000094d */ /* 0x000fec0003800000 */
[----:B------:R-:W-:Y:S01]  /*0500*/  STG.E.64 desc[UR4][R2.64], R12 ;  /* 0x0000000c02007986 */ /* 0x000fe2000c101b04 */
[----:B------:R-:W-:Y:S05]  /*0510*/  EXIT ;  /* 0x000000000000794d */ /* 0x000fea0003800000 */
.L_x_0:
[----:B------:R-:W-:-:S00]  /*0520*/  BRA `(.L_x_0) ;  /* 0xfffffffc00fc7947 */ /* 0x000fc0000383ffff */
[----:B------:R-:W-:-:S00]  /*0530*/  NOP ;  /* 0x0000000000007918 */ /* 0x000fc00000000000 */
        /* <DEDUP_REMOVED lines=12> */
.L_x_1:


//--------------------- .nv.global.init           --------------------------
	.section	.nv.global.init,"aw",@progbits
.nv.global.init:
	.type		_$_str,@object
	.size		_$_str,(_$_str_$_2 - _$_str)
_$_str:
        /*0000*/ 	.byte	0x5f, 0x5f, 0x43, 0x55, 0x44, 0x41, 0x5f, 0x46, 0x54, 0x5a, 0x00
	.type		_$_str_$_2,@object
	.size		_$_str_$_2,(.L_1 - _$_str_$_2)
_$_str_$_2:
        /*000b*/ 	.byte	0x5f, 0x5f, 0x43, 0x55, 0x44, 0x41, 0x5f, 0x50, 0x52, 0x45, 0x43, 0x5f, 0x53, 0x51, 0x52, 0x54
        /*001b*/ 	.byte	0x00
.L_1:


//--------------------- .nv.constant0.triton_poi_fused__native_batch_norm_legit_no_training__prelu_kernel_1 --------------------------
	.section	.nv.constant0.triton_poi_fused__native_batch_norm_legit_no_training__prelu_kernel_1,"a",@progbits
	.sectionflags	@""
	.align	4
.nv.constant0.triton_poi_fused__native_batch_norm_legit_no_training__prelu_kernel_1:
	.zero		588
